//
// Generated by NVIDIA NVVM Compiler
//
// Compiler Build ID: CL-36424714
// Cuda compilation tools, release 13.0, V13.0.88
// Based on NVVM 20.0.0
//

.version 9.0
.target sm_100
.address_size 64

	// .globl	_Z13cuckoo_insertPPiS_iiii

.visible .entry _Z13cuckoo_insertPPiS_iiii(
	.param .u64 .ptr .align 1 _Z13cuckoo_insertPPiS_iiii_param_0,
	.param .u64 .ptr .align 1 _Z13cuckoo_insertPPiS_iiii_param_1,
	.param .u32 _Z13cuckoo_insertPPiS_iiii_param_2,
	.param .u32 _Z13cuckoo_insertPPiS_iiii_param_3,
	.param .u32 _Z13cuckoo_insertPPiS_iiii_param_4,
	.param .u32 _Z13cuckoo_insertPPiS_iiii_param_5
)
{
	.reg .pred 	%p<8>;
	.reg .b32 	%r<31>;
	.reg .b64 	%rd<12>;

	ld.param.u64 	%rd4, [_Z13cuckoo_insertPPiS_iiii_param_0];
	ld.param.u64 	%rd5, [_Z13cuckoo_insertPPiS_iiii_param_1];
	ld.param.u32 	%r16, [_Z13cuckoo_insertPPiS_iiii_param_2];
	ld.param.u32 	%r13, [_Z13cuckoo_insertPPiS_iiii_param_3];
	ld.param.u32 	%r14, [_Z13cuckoo_insertPPiS_iiii_param_4];
	ld.param.u32 	%r15, [_Z13cuckoo_insertPPiS_iiii_param_5];
	mov.u32 	%r17, %ctaid.x;
	mov.u32 	%r18, %ntid.x;
	mov.u32 	%r19, %tid.x;
	mad.lo.s32 	%r1, %r17, %r18, %r19;
	setp.ge.s32 	%p1, %r1, %r16;
	@%p1 bra 	$L__BB0_11;
	cvta.to.global.u64 	%rd6, %rd5;
	mul.wide.s32 	%rd7, %r1, 4;
	add.s64 	%rd1, %rd6, %rd7;
	min.s32 	%r20, %r14, %r15;
	setp.lt.s32 	%p2, %r20, 1;
	@%p2 bra 	$L__BB0_11;
	ld.global.u32 	%r29, [%rd1];
	cvta.to.global.u64 	%rd2, %rd4;
	mov.b32 	%r26, 0;
$L__BB0_3:
	mov.b32 	%r28, 1;
$L__BB0_4:
	mov.b32 	%r30, -1;
	setp.eq.s32 	%p3, %r28, 2;
	@%p3 bra 	$L__BB0_7;
	setp.ne.s32 	%p4, %r28, 1;
	@%p4 bra 	$L__BB0_8;
	rem.s32 	%r30, %r29, %r13;
	bra.uni 	$L__BB0_8;
$L__BB0_7:
	div.s32 	%r24, %r29, %r13;
	rem.s32 	%r30, %r24, %r13;
$L__BB0_8:
	mul.wide.s32 	%rd8, %r28, 8;
	add.s64 	%rd9, %rd2, %rd8;
	ld.global.u64 	%rd10, [%rd9+-8];
	mul.wide.s32 	%rd11, %r30, 4;
	add.s64 	%rd3, %rd10, %rd11;
	atom.relaxed.cas.b32 	%r25, [%rd3], -1, %r29;
	setp.eq.s32 	%p5, %r25, -1;
	@%p5 bra 	$L__BB0_11;
	ld.u32 	%r10, [%rd3];
	st.u32 	[%rd3], %r29;
	add.s32 	%r11, %r28, 1;
	setp.ne.s32 	%p6, %r28, %r15;
	mov.u32 	%r28, %r11;
	mov.u32 	%r29, %r10;
	@%p6 bra 	$L__BB0_4;
	add.s32 	%r26, %r26, 1;
	setp.ne.s32 	%p7, %r26, %r14;
	mov.u32 	%r29, %r10;
	@%p7 bra 	$L__BB0_3;
$L__BB0_11:
	ret;

}


// ===== COMPILED SASS (sm_100) =====

	.target	sm_100

	.elftype	@"ET_EXEC"


//--------------------- .note.nv.tkinfo           --------------------------
	.section	.note.nv.tkinfo,"",@"SHT_NOTE"
	.sectionflags	@"SHF_NOTE_NV_TKINFO"
	.tkinfo
        /*0018*/ 	.word	0x00000002
        /*0030*/ 	.string	""
        /*0030*/ 	.string	"ptxas"
        /*0030*/ 	.string	"Cuda compilation tools, release 13.0, V13.0.88"
        /*0030*/ 	.string	"Build cuda_13.0.r13.0/compiler.36424714_0"
        /*0030*/ 	.string	"-arch sm_100 -m 64 "



//--------------------- .note.nv.cuinfo           --------------------------
	.section	.note.nv.cuinfo,"",@"SHT_NOTE"
	.sectionflags	@"SHF_NOTE_NV_CUINFO"
        /*0018*/ 	.short	0x0002
        /*001a*/ 	.short	0x0064
        /*001c*/ 	.short	0x0082
	.zero		2


//--------------------- .nv.info                  --------------------------
	.section	.nv.info,"",@"SHT_CUDA_INFO"
	.align	4


	//----- nvinfo : EIATTR_REGCOUNT
	.align		4
        /*0000*/ 	.byte	0x04, 0x2f
        /*0002*/ 	.short	(.L_1 - .L_0)
	.align		4
.L_0:
        /*0004*/ 	.word	index@(_Z13cuckoo_insertPPiS_iiii)
        /*0008*/ 	.word	0x00000012


	//----- nvinfo : EIATTR_FRAME_SIZE
	.align		4
.L_1:
        /*000c*/ 	.byte	0x04, 0x11
        /*000e*/ 	.short	(.L_3 - .L_2)
	.align		4
.L_2:
        /*0010*/ 	.word	index@(_Z13cuckoo_insertPPiS_iiii)
        /*0014*/ 	.word	0x00000000


	//----- nvinfo : EIATTR_MIN_STACK_SIZE
	.align		4
.L_3:
        /*0018*/ 	.byte	0x04, 0x12
        /*001a*/ 	.short	(.L_5 - .L_4)
	.align		4
.L_4:
        /*001c*/ 	.word	index@(_Z13cuckoo_insertPPiS_iiii)
        /*0020*/ 	.word	0x00000000
.L_5:


//--------------------- .nv.compat                --------------------------
	.section	.nv.compat,"",@"SHT_CUDA_COMPAT_INFO"
	.align	4
        /*0000*/ 	.byte	0x02, 0x09, 0x00, 0x00, 0x02, 0x02, 0x01, 0x00, 0x02, 0x05, 0x05, 0x00, 0x03, 0x07, 0x01, 0x01
        /*0010*/ 	.byte	0x02, 0x03, 0x00, 0x00, 0x02, 0x06, 0x01, 0x00, 0x04, 0x0b, 0x08, 0x00, 0x09, 0x00, 0x00, 0x00
        /*0020*/ 	.byte	0x00, 0x00, 0x00, 0x00


//--------------------- .nv.info._Z13cuckoo_insertPPiS_iiii --------------------------
	.section	.nv.info._Z13cuckoo_insertPPiS_iiii,"",@"SHT_CUDA_INFO"
	.sectionflags	@""
	.align	4


	//----- nvinfo : EIATTR_CUDA_API_VERSION
	.align		4
        /*0000*/ 	.byte	0x04, 0x37
        /*0002*/ 	.short	(.L_7 - .L_6)
.L_6:
        /*0004*/ 	.word	0x00000082


	//----- nvinfo : EIATTR_KPARAM_INFO
	.align		4
.L_7:
        /*0008*/ 	.byte	0x04, 0x17
        /*000a*/ 	.short	(.L_9 - .L_8)
.L_8:
        /*000c*/ 	.word	0x00000000
        /*0010*/ 	.short	0x0005
        /*0012*/ 	.short	0x001c
        /*0014*/ 	.byte	0x00, 0xf0, 0x11, 0x00


	//----- nvinfo : EIATTR_KPARAM_INFO
	.align		4
.L_9:
        /*0018*/ 	.byte	0x04, 0x17
        /*001a*/ 	.short	(.L_11 - .L_10)
.L_10:
        /*001c*/ 	.word	0x00000000
        /*0020*/ 	.short	0x0004
        /*0022*/ 	.short	0x0018
        /*0024*/ 	.byte	0x00, 0xf0, 0x11, 0x00


	//----- nvinfo : EIATTR_KPARAM_INFO
	.align		4
.L_11:
        /*0028*/ 	.byte	0x04, 0x17
        /*002a*/ 	.short	(.L_13 - .L_12)
.L_12:
        /*002c*/ 	.word	0x00000000
        /*0030*/ 	.short	0x0003
        /*0032*/ 	.short	0x0014
        /*0034*/ 	.byte	0x00, 0xf0, 0x11, 0x00


	//----- nvinfo : EIATTR_KPARAM_INFO
	.align		4
.L_13:
        /*0038*/ 	.byte	0x04, 0x17
        /*003a*/ 	.short	(.L_15 - .L_14)
.L_14:
        /*003c*/ 	.word	0x00000000
        /*0040*/ 	.short	0x0002
        /*0042*/ 	.short	0x0010
        /*0044*/ 	.byte	0x00, 0xf0, 0x11, 0x00


	//----- nvinfo : EIATTR_KPARAM_INFO
	.align		4
.L_15:
        /*0048*/ 	.byte	0x04, 0x17
        /*004a*/ 	.short	(.L_17 - .L_16)
.L_16:
        /*004c*/ 	.word	0x00000000
        /*0050*/ 	.short	0x0001
        /*0052*/ 	.short	0x0008
        /*0054*/ 	.byte	0x00, 0xf5, 0x21, 0x00


	//----- nvinfo : EIATTR_KPARAM_INFO
	.align		4
.L_17:
        /*0058*/ 	.byte	0x04, 0x17
        /*005a*/ 	.short	(.L_19 - .L_18)
.L_18:
        /*005c*/ 	.word	0x00000000
        /*0060*/ 	.short	0x0000
        /*0062*/ 	.short	0x0000
        /*0064*/ 	.byte	0x00, 0xf5, 0x21, 0x00


	//----- nvinfo : EIATTR_SPARSE_MMA_MASK
	.align		4
.L_19:
        /*0068*/ 	.byte	0x03, 0x50
        /*006a*/ 	.short	0x0000


	//----- nvinfo : EIATTR_MAXREG_COUNT
	.align		4
        /*006c*/ 	.byte	0x03, 0x1b
        /*006e*/ 	.short	0x00ff


	//----- nvinfo : EIATTR_MERCURY_ISA_VERSION
	.align		4
        /*0070*/ 	.byte	0x03, 0x5f
        /*0072*/ 	.short	0x0101


	//----- nvinfo : EIATTR_VRC_CTA_INIT_COUNT
	.align		4
        /*0074*/ 	.byte	0x02, 0x4a
	.zero		1
	.zero		1


	//----- nvinfo : EIATTR_EXIT_INSTR_OFFSETS
	.align		4
        /*0078*/ 	.byte	0x04, 0x1c
        /*007a*/ 	.short	(.L_21 - .L_20)


	//   ....[0]....
.L_20:
        /*007c*/ 	.word	0x00000070


	//   ....[1]....
        /*0080*/ 	.word	0x000000c0


	//   ....[2]....
        /*0084*/ 	.word	0x000005d0


	//   ....[3]....
        /*0088*/ 	.word	0x00000660


	//----- nvinfo : EIATTR_CBANK_PARAM_SIZE
	.align		4
.L_21:
        /*008c*/ 	.byte	0x03, 0x19
        /*008e*/ 	.short	0x0020


	//----- nvinfo : EIATTR_PARAM_CBANK
	.align		4
        /*0090*/ 	.byte	0x04, 0x0a
        /*0092*/ 	.short	(.L_23 - .L_22)
	.align		4
.L_22:
        /*0094*/ 	.word	index@(.nv.constant0._Z13cuckoo_insertPPiS_iiii)
        /*0098*/ 	.short	0x0380
        /*009a*/ 	.short	0x0020


	//----- nvinfo : EIATTR_SW_WAR
	.align		4
.L_23:
        /*009c*/ 	.byte	0x04, 0x36
        /*009e*/ 	.short	(.L_25 - .L_24)
.L_24:
        /*00a0*/ 	.word	0x00000008
.L_25:


//--------------------- .nv.callgraph             --------------------------
	.section	.nv.callgraph,"",@"SHT_CUDA_CALLGRAPH"
	.align	4
	.sectionentsize	8
	.align		4
        /*0000*/ 	.word	0x00000000
	.align		4
        /*0004*/ 	.word	0xffffffff
	.align		4
        /*0008*/ 	.word	0x00000000
	.align		4
        /*000c*/ 	.word	0xfffffffe
	.align		4
        /*0010*/ 	.word	0x00000000
	.align		4
        /*0014*/ 	.word	0xfffffffd
	.align		4
        /*0018*/ 	.word	0x00000000
	.align		4
        /*001c*/ 	.word	0xfffffffc


//--------------------- .text._Z13cuckoo_insertPPiS_iiii --------------------------
	.section	.text._Z13cuckoo_insertPPiS_iiii,"ax",@progbits
	.align	128
        .global         _Z13cuckoo_insertPPiS_iiii
        .type           _Z13cuckoo_insertPPiS_iiii,@function
        .size           _Z13cuckoo_insertPPiS_iiii,(.L_x_5 - _Z13cuckoo_insertPPiS_iiii)
        .other          _Z13cuckoo_insertPPiS_iiii,@"STO_CUDA_ENTRY STV_DEFAULT"
_Z13cuckoo_insertPPiS_iiii:
.text._Z13cuckoo_insertPPiS_iiii:
[----:B------:R-:W-:Y:S01]  /*0000*/  LDC R1, c[0x0][0x37c] ;  /* 0x0000df00ff017b82 */ /* 0x000fe20000000800 */
[----:B------:R-:W0:Y:S07]  /*0010*/  S2R R0, SR_TID.X ;  /* 0x0000000000007919 */ /* 0x000e2e0000002100 */
[----:B------:R-:W0:Y:S01]  /*0020*/  S2UR UR4, SR_CTAID.X ;  /* 0x00000000000479c3 */ /* 0x000e220000002500 */
[----:B------:R-:W1:Y:S07]  /*0030*/  LDCU UR5, c[0x0][0x390] ;  /* 0x00007200ff0577ac */ /* 0x000e6e0008000800 */
[----:B------:R-:W0:Y:S02]  /*0040*/  LDC R5, c[0x0][0x360] ;  /* 0x0000d800ff057b82 */ /* 0x000e240000000800 */
[----:B0-----:R-:W-:-:S05]  /*0050*/  IMAD R5, R5, UR4, R0 ;  /* 0x0000000405057c24 */ /* 0x001fca000f8e0200 */
[----:B-1----:R-:W-:-:S13]  /*0060*/  ISETP.GE.AND P0, PT, R5, UR5, PT ;  /* 0x0000000505007c0c */ /* 0x002fda000bf06270 */
[----:B------:R-:W-:Y:S05]  /*0070*/  @P0 EXIT ;  /* 0x000000000000094d */ /* 0x000fea0003800000 */
[----:B------:R-:W0:Y:S02]  /*0080*/  LDC.64 R2, c[0x0][0x398] ;  /* 0x0000e600ff027b82 */ /* 0x000e240000000a00 */
[----:B0-----:R-:W-:-:S06]  /*0090*/  VIMNMX R0, PT, PT, R2, R3, PT ;  /* 0x0000000302007248 */ /* 0x001fcc0003fe0100 */
[----:B------:R-:W0:Y:S01]  /*00a0*/  LDC.64 R2, c[0x0][0x388] ;  /* 0x0000e200ff027b82 */ /* 0x000e220000000a00 */
[----:B------:R-:W-:-:S13]  /*00b0*/  ISETP.GE.AND P0, PT, R0, 0x1, PT ;  /* 0x000000010000780c */ /* 0x000fda0003f06270 */
[----:B------:R-:W-:Y:S05]  /*00c0*/  @!P0 EXIT ;  /* 0x000000000000894d */ /* 0x000fea0003800000 */
[----:B------:R-:W1:Y:S01]  /*00d0*/  LDCU.64 UR6, c[0x0][0x358] ;  /* 0x00006b00ff0677ac */ /* 0x000e620008000a00 */
[----:B0-----:R-:W-:-:S06]  /*00e0*/  IMAD.WIDE R2, R5, 0x4, R2 ;  /* 0x0000000405027825 */ /* 0x001fcc00078e0202 */
[----:B-1----:R0:W5:Y:S01]  /*00f0*/  LDG.E R3, desc[UR6][R2.64] ;  /* 0x0000000602037981 */ /* 0x002162000c1e1900 */
[----:B------:R-:W-:-:S05]  /*0100*/  UMOV UR4, URZ ;  /* 0x000000ff00047c82 */ /* 0x000fca0008000000 */
.L_x_3:
[----:B-1----:R-:W1:Y:S01]  /*0110*/  LDC R0, c[0x0][0x394] ;  /* 0x0000e500ff007b82 */ /* 0x002e620000000800 */
[----:B------:R-:W2:Y:S01]  /*0120*/  LDCU UR5, c[0x0][0x398] ;  /* 0x00007300ff0577ac */ /* 0x000ea20008000800 */
[----:B------:R-:W-:Y:S01]  /*0130*/  IMAD.MOV.U32 R7, RZ, RZ, 0x1 ;  /* 0x00000001ff077424 */ /* 0x000fe200078e00ff */
[----:B------:R-:W-:Y:S01]  /*0140*/  UIADD3 UR4, UPT, UPT, UR4, 0x1, URZ ;  /* 0x0000000104047890 */ /* 0x000fe2000fffe0ff */
[----:B------:R-:W3:Y:S04]  /*0150*/  LDCU UR8, c[0x0][0x39c] ;  /* 0x00007380ff0877ac */ /* 0x000ee80008000800 */
[----:B------:R-:W4:Y:S01]  /*0160*/  LDC.64 R4, c[0x0][0x380] ;  /* 0x0000e000ff047b82 */ /* 0x000f220000000a00 */
[----:B--2---:R-:W-:-:S11]  /*0170*/  UISETP.NE.AND UP0, UPT, UR4, UR5, UPT ;  /* 0x000000050400728c */ /* 0x004fd6000bf05270 */
.L_x_2:
[----:B------:R-:W-:-:S13]  /*0180*/  ISETP.NE.AND P0, PT, R7, 0x2, PT ;  /* 0x000000020700780c */ /* 0x000fda0003f05270 */
[----:B------:R-:W-:Y:S05]  /*0190*/  @!P0 BRA `(.L_x_0) ;  /* 0x0000000000688947 */ /* 0x000fea0003800000 */
[----:B------:R-:W-:Y:S01]  /*01a0*/  ISETP.NE.AND P0, PT, R7, 0x1, PT ;  /* 0x000000010700780c */ /* 0x000fe20003f05270 */
[----:B------:R-:W-:-:S12]  /*01b0*/  IMAD.MOV.U32 R11, RZ, RZ, -0x1 ;  /* 0xffffffffff0b7424 */ /* 0x000fd800078e00ff */
[----:B------:R-:W-:Y:S05]  /*01c0*/  @P0 BRA `(.L_x_1) ;  /* 0x0000000000e80947 */ /* 0x000fea0003800000 */
[----:B-1----:R-:W-:Y:S02]  /*01d0*/  IABS R11, R0 ;  /* 0x00000000000b7213 */ /* 0x002fe40000000000 */
[----:B-----5:R-:W-:Y:S02]  /*01e0*/  ISETP.GE.AND P2, PT, R3, RZ, PT ;  /* 0x000000ff0300720c */ /* 0x020fe40003f46270 */
[----:B0-----:R-:W0:Y:S08]  /*01f0*/  I2F.RP R2, R11 ;  /* 0x0000000b00027306 */ /* 0x001e300000209400 */
[----:B0-----:R-:W0:Y:S02]  /*0200*/  MUFU.RCP R2, R2 ;  /* 0x0000000200027308 */ /* 0x001e240000001000 */
[----:B0-----:R-:W-:-:S06]  /*0210*/  VIADD R8, R2, 0xffffffe ;  /* 0x0ffffffe02087836 */ /* 0x001fcc0000000000 */
[----:B------:R0:W1:Y:S02]  /*0220*/  F2I.FTZ.U32.TRUNC.NTZ R9, R8 ;  /* 0x0000000800097305 */ /* 0x000064000021f000 */
[----:B0-----:R-:W-:Y:S01]  /*0230*/  IMAD.MOV.U32 R8, RZ, RZ, RZ ;  /* 0x000000ffff087224 */ /* 0x001fe200078e00ff */
[----:B-1----:R-:W-:-:S05]  /*0240*/  IADD3 R6, PT, PT, RZ, -R9, RZ ;  /* 0x80000009ff067210 */ /* 0x002fca0007ffe0ff */
[----:B------:R-:W-:Y:S01]  /*0250*/  IMAD R13, R6, R11, RZ ;  /* 0x0000000b060d7224 */ /* 0x000fe200078e02ff */
[----:B------:R-:W-:-:S03]  /*0260*/  IABS R6, R3 ;  /* 0x0000000300067213 */ /* 0x000fc60000000000 */
[----:B------:R-:W-:-:S06]  /*0270*/  IMAD.HI.U32 R9, R9, R13, R8 ;  /* 0x0000000d09097227 */ /* 0x000fcc00078e0008 */
[----:B------:R-:W-:-:S04]  /*0280*/  IMAD.HI.U32 R9, R9, R6, RZ ;  /* 0x0000000609097227 */ /* 0x000fc800078e00ff */
[----:B------:R-:W-:-:S04]  /*0290*/  IMAD.MOV R9, RZ, RZ, -R9 ;  /* 0x000000ffff097224 */ /* 0x000fc800078e0a09 */
[----:B------:R-:W-:-:S05]  /*02a0*/  IMAD R2, R11, R9, R6 ;  /* 0x000000090b027224 */ /* 0x000fca00078e0206 */
[----:B------:R-:W-:-:S13]  /*02b0*/  ISETP.GT.U32.AND P0, PT, R11, R2, PT ;  /* 0x000000020b00720c */ /* 0x000fda0003f04070 */
[----:B------:R-:W-:Y:S01]  /*02c0*/  @!P0 IMAD.IADD R2, R2, 0x1, -R11 ;  /* 0x0000000102028824 */ /* 0x000fe200078e0a0b */
[----:B------:R-:W-:-:S04]  /*02d0*/  ISETP.NE.AND P0, PT, R0, RZ, PT ;  /* 0x000000ff0000720c */ /* 0x000fc80003f05270 */
[----:B------:R-:W-:-:S13]  /*02e0*/  ISETP.GT.U32.AND P1, PT, R11, R2, PT ;  /* 0x000000020b00720c */ /* 0x000fda0003f24070 */
[----:B------:R-:W-:-:S05]  /*02f0*/  @!P1 IADD3 R2, PT, PT, R2, -R11, RZ ;  /* 0x8000000b02029210 */ /* 0x000fca0007ffe0ff */
[----:B------:R-:W-:Y:S01]  /*0300*/  @!P2 IMAD.MOV R2, RZ, RZ, -R2 ;  /* 0x000000ffff02a224 */ /* 0x000fe200078e0a02 */
[----:B------:R-:W-:-:S05]  /*0310*/  @!P0 LOP3.LUT R2, RZ, R0, RZ, 0x33, !PT ;  /* 0x00000000ff028212 */ /* 0x000fca00078e33ff */
[----:B------:R-:W-:Y:S01]  /*0320*/  IMAD.MOV.U32 R11, RZ, RZ, R2 ;  /* 0x000000ffff0b7224 */ /* 0x000fe200078e0002 */
[----:B------:R-:W-:Y:S06]  /*0330*/  BRA `(.L_x_1) ;  /* 0x00000000008c7947 */ /* 0x000fec0003800000 */
.L_x_0:
[-C--:B-1----:R-:W-:Y:S02]  /*0340*/  IABS R11, R0.reuse ;  /* 0x00000000000b7213 */ /* 0x082fe40000000000 */
[----:B------:R-:W-:Y:S02]  /*0350*/  LOP3.LUT R15, RZ, R0, RZ, 0x33, !PT ;  /* 0x00000000ff0f7212 */ /* 0x000fe400078e33ff */
[----:B0-----:R-:W0:Y:S08]  /*0360*/  I2F.RP R2, R11 ;  /* 0x0000000b00027306 */ /* 0x001e300000209400 */
[----:B0-----:R-:W0:Y:S02]  /*0370*/  MUFU.RCP R2, R2 ;  /* 0x0000000200027308 */ /* 0x001e240000001000 */
[----:B0-----:R-:W-:-:S06]  /*0380*/  VIADD R8, R2, 0xffffffe ;  /* 0x0ffffffe02087836 */ /* 0x001fcc0000000000 */
[----:B------:R0:W1:Y:S02]  /*0390*/  F2I.FTZ.U32.TRUNC.NTZ R9, R8 ;  /* 0x0000000800097305 */ /* 0x000064000021f000 */
[----:B0-----:R-:W-:Y:S01]  /*03a0*/  IMAD.MOV.U32 R8, RZ, RZ, RZ ;  /* 0x000000ffff087224 */ /* 0x001fe200078e00ff */
[----:B-1----:R-:W-:-:S05]  /*03b0*/  IADD3 R6, PT, PT, RZ, -R9, RZ ;  /* 0x80000009ff067210 */ /* 0x002fca0007ffe0ff */
[----:B------:R-:W-:Y:S01]  /*03c0*/  IMAD R13, R6, R11, RZ ;  /* 0x0000000b060d7224 */ /* 0x000fe200078e02ff */
[----:B-----5:R-:W-:-:S03]  /*03d0*/  IABS R6, R3 ;  /* 0x0000000300067213 */ /* 0x020fc60000000000 */
[----:B------:R-:W-:-:S06]  /*03e0*/  IMAD.HI.U32 R13, R9, R13, R8 ;  /* 0x0000000d090d7227 */ /* 0x000fcc00078e0008 */
[----:B------:R-:W-:-:S04]  /*03f0*/  IMAD.HI.U32 R2, R13, R6, RZ ;  /* 0x000000060d027227 */ /* 0x000fc800078e00ff */
[----:B------:R-:W-:-:S04]  /*0400*/  IMAD.MOV R9, RZ, RZ, -R2 ;  /* 0x000000ffff097224 */ /* 0x000fc800078e0a02 */
[----:B------:R-:W-:-:S05]  /*0410*/  IMAD R6, R11, R9, R6 ;  /* 0x000000090b067224 */ /* 0x000fca00078e0206 */
[----:B------:R-:W-:-:S13]  /*0420*/  ISETP.GT.U32.AND P2, PT, R11, R6, PT ;  /* 0x000000060b00720c */ /* 0x000fda0003f44070 */
[----:B------:R-:W-:Y:S01]  /*0430*/  @!P2 IMAD.IADD R6, R6, 0x1, -R11 ;  /* 0x000000010606a824 */ /* 0x000fe200078e0a0b */
[----:B------:R-:W-:-:S04]  /*0440*/  @!P2 IADD3 R2, PT, PT, R2, 0x1, RZ ;  /* 0x000000010202a810 */ /* 0x000fc80007ffe0ff */
[----:B------:R-:W-:Y:S02]  /*0450*/  ISETP.GE.U32.AND P0, PT, R6, R11, PT ;  /* 0x0000000b0600720c */ /* 0x000fe40003f06070 */
[----:B------:R-:W-:-:S04]  /*0460*/  LOP3.LUT R6, R3, R0, RZ, 0x3c, !PT ;  /* 0x0000000003067212 */ /* 0x000fc800078e3cff */
[----:B------:R-:W-:-:S07]  /*0470*/  ISETP.GE.AND P1, PT, R6, RZ, PT ;  /* 0x000000ff0600720c */ /* 0x000fce0003f26270 */
[----:B------:R-:W-:Y:S01]  /*0480*/  @P0 VIADD R2, R2, 0x1 ;  /* 0x0000000102020836 */ /* 0x000fe20000000000 */
[----:B------:R-:W-:-:S05]  /*0490*/  ISETP.NE.AND P0, PT, R0, RZ, PT ;  /* 0x000000ff0000720c */ /* 0x000fca0003f05270 */
[----:B------:R-:W-:-:S05]  /*04a0*/  @!P1 IMAD.MOV R2, RZ, RZ, -R2 ;  /* 0x000000ffff029224 */ /* 0x000fca00078e0a02 */
[----:B------:R-:W-:-:S04]  /*04b0*/  SEL R2, R15, R2, !P0 ;  /* 0x000000020f027207 */ /* 0x000fc80004000000 */
[----:B------:R-:W-:Y:S02]  /*04c0*/  IABS R8, R2 ;  /* 0x0000000200087213 */ /* 0x000fe40000000000 */
[----:B------:R-:W-:-:S03]  /*04d0*/  ISETP.GE.AND P2, PT, R2, RZ, PT ;  /* 0x000000ff0200720c */ /* 0x000fc60003f46270 */
[----:B------:R-:W-:-:S05]  /*04e0*/  IMAD.HI.U32 R6, R13, R8, RZ ;  /* 0x000000080d067227 */ /* 0x000fca00078e00ff */
[----:B------:R-:W-:-:S05]  /*04f0*/  IADD3 R9, PT, PT, -R6, RZ, RZ ;  /* 0x000000ff06097210 */ /* 0x000fca0007ffe1ff */
[----:B------:R-:W-:-:S05]  /*0500*/  IMAD R6, R11, R9, R8 ;  /* 0x000000090b067224 */ /* 0x000fca00078e0208 */
[----:B------:R-:W-:-:S13]  /*0510*/  ISETP.GT.U32.AND P1, PT, R11, R6, PT ;  /* 0x000000060b00720c */ /* 0x000fda0003f24070 */
[----:B------:R-:W-:-:S05]  /*0520*/  @!P1 IMAD.IADD R6, R6, 0x1, -R11 ;  /* 0x0000000106069824 */ /* 0x000fca00078e0a0b */
[----:B------:R-:W-:-:S13]  /*0530*/  ISETP.GT.U32.AND P1, PT, R11, R6, PT ;  /* 0x000000060b00720c */ /* 0x000fda0003f24070 */
[----:B------:R-:W-:-:S05]  /*0540*/  @!P1 IMAD.IADD R6, R6, 0x1, -R11 ;  /* 0x0000000106069824 */ /* 0x000fca00078e0a0b */
[----:B------:R-:W-:-:S04]  /*0550*/  @!P2 IADD3 R6, PT, PT, -R6, RZ, RZ ;  /* 0x000000ff0606a210 */ /* 0x000fc80007ffe1ff */
[----:B------:R-:W-:-:S07]  /*0560*/  SEL R11, R15, R6, !P0 ;  /* 0x000000060f0b7207 */ /* 0x000fce0004000000 */
.L_x_1:
[----:B----4-:R-:W-:-:S06]  /*0570*/  IMAD.WIDE R8, R7, 0x8, R4 ;  /* 0x0000000807087825 */ /* 0x010fcc00078e0204 */
[----:B------:R-:W2:Y:S01]  /*0580*/  LDG.E.64 R8, desc[UR6][R8.64+-0x8] ;  /* 0xfffff80608087981 */ /* 0x000ea2000c1e1b00 */
[----:B0-----:R-:W-:Y:S02]  /*0590*/  IMAD.MOV.U32 R2, RZ, RZ, -0x1 ;  /* 0xffffffffff027424 */ /* 0x001fe400078e00ff */
[----:B--2---:R-:W-:-:S05]  /*05a0*/  IMAD.WIDE R10, R11, 0x4, R8 ;  /* 0x000000040b0a7825 */ /* 0x004fca00078e0208 */
[----:B-----5:R-:W2:Y:S02]  /*05b0*/  ATOM.E.CAS.STRONG.GPU PT, R2, [R10], R2, R3 ;  /* 0x000000020a02738b */ /* 0x020ea400001ee103 */
[----:B--2---:R-:W-:-:S13]  /*05c0*/  ISETP.NE.AND P0, PT, R2, -0x1, PT ;  /* 0xffffffff0200780c */ /* 0x004fda0003f05270 */
[----:B---3--:R-:W-:Y:S05]  /*05d0*/  @!P0 EXIT ;  /* 0x000000000000894d */ /* 0x008fea0003800000 */
[----:B------:R-:W2:Y:S01]  /*05e0*/  LD.E R2, desc[UR6][R10.64] ;  /* 0x000000060a027980 */ /* 0x000ea2000c101900 */
[C---:B------:R-:W-:Y:S01]  /*05f0*/  ISETP.NE.AND P0, PT, R7.reuse, UR8, PT ;  /* 0x0000000807007c0c */ /* 0x040fe2000bf05270 */
[----:B------:R-:W-:Y:S02]  /*0600*/  VIADD R7, R7, 0x1 ;  /* 0x0000000107077836 */ /* 0x000fe40000000000 */
[----:B------:R2:W-:Y:S02]  /*0610*/  ST.E desc[UR6][R10.64], R3 ;  /* 0x000000030a007985 */ /* 0x0005e4000c101906 */
[----:B--2---:R-:W-:-:S08]  /*0620*/  MOV R3, R2 ;  /* 0x0000000200037202 */ /* 0x004fd00000000f00 */
[----:B------:R-:W-:Y:S05]  /*0630*/  @P0 BRA `(.L_x_2) ;  /* 0xfffffff800d00947 */ /* 0x000fea000383ffff */
[----:B------:R-:W-:Y:S01]  /*0640*/  IMAD.MOV.U32 R3, RZ, RZ, R2 ;  /* 0x000000ffff037224 */ /* 0x000fe200078e0002 */
[----:B------:R-:W-:Y:S06]  /*0650*/  BRA.U UP0, `(.L_x_3) ;  /* 0xfffffff900ac7547 */ /* 0x000fec000b83ffff */
[----:B------:R-:W-:Y:S05]  /*0660*/  EXIT ;  /* 0x000000000000794d */ /* 0x000fea0003800000 */
.L_x_4:
[----:B------:R-:W-:-:S00]  /*0670*/  BRA `(.L_x_4) ;  /* 0xfffffffc00fc7947 */ /* 0x000fc0000383ffff */
[----:B------:R-:W-:-:S00]  /*0680*/  NOP ;  /* 0x0000000000007918 */ /* 0x000fc00000000000 */
[----:B------:R-:W-:-:S00]  /*0690*/  NOP ;  /* 0x0000000000007918 */ /* 0x000fc00000000000 */
[----:B------:R-:W-:-:S00]  /*06a0*/  NOP ;  /* 0x0000000000007918 */ /* 0x000fc00000000000 */
[----:B------:R-:W-:-:S00]  /*06b0*/  NOP ;  /* 0x0000000000007918 */ /* 0x000fc00000000000 */
[----:B------:R-:W-:-:S00]  /*06c0*/  NOP ;  /* 0x0000000000007918 */ /* 0x000fc00000000000 */
[----:B------:R-:W-:-:S00]  /*06d0*/  NOP ;  /* 0x0000000000007918 */ /* 0x000fc00000000000 */
[----:B------:R-:W-:-:S00]  /*06e0*/  NOP ;  /* 0x0000000000007918 */ /* 0x000fc00000000000 */
[----:B------:R-:W-:-:S00]  /*06f0*/  NOP ;  /* 0x0000000000007918 */ /* 0x000fc00000000000 */
.L_x_5:


//--------------------- .nv.shared.reserved.0     --------------------------
	.section	.nv.shared.reserved.0,"aw",@nobits
	.weak		__nv_reservedSMEM_offset_0_alias
	.size		__nv_reservedSMEM_offset_0_alias, 0, 64
	.other		__nv_reservedSMEM_offset_0_alias,@"STO_CUDA_RESERVED_SHARED STV_DEFAULT"
__nv_reservedSMEM_offset_0_alias:
	.zero		0
	.zero		64


//--------------------- .nv.constant0._Z13cuckoo_insertPPiS_iiii --------------------------
	.section	.nv.constant0._Z13cuckoo_insertPPiS_iiii,"a",@progbits
	.sectionflags	@""
	.align	4
.nv.constant0._Z13cuckoo_insertPPiS_iiii:
	.zero		928


//--------------------- SYMBOLS --------------------------

	.type		.nv.reservedSmem.offset0,@object
	.size		.nv.reservedSmem.offset0,0x4
